//
// Generated by NVIDIA NVVM Compiler
//
// Compiler Build ID: CL-36424714
// Cuda compilation tools, release 13.0, V13.0.88
// Based on NVVM 20.0.0
//

.version 9.0
.target sm_100
.address_size 64

	// .globl	_Z12dijkstraAlgoPA6_i

.visible .entry _Z12dijkstraAlgoPA6_i(
	.param .u64 .ptr .align 1 _Z12dijkstraAlgoPA6_i_param_0
)
{


	ret;

}


// ===== COMPILED SASS (sm_100) =====

	.target	sm_100

	.elftype	@"ET_EXEC"


//--------------------- .note.nv.tkinfo           --------------------------
	.section	.note.nv.tkinfo,"",@"SHT_NOTE"
	.sectionflags	@"SHF_NOTE_NV_TKINFO"
	.tkinfo
        /*0018*/ 	.word	0x00000002
        /*0030*/ 	.string	""
        /*0030*/ 	.string	"ptxas"
        /*0030*/ 	.string	"Cuda compilation tools, release 13.0, V13.0.88"
        /*0030*/ 	.string	"Build cuda_13.0.r13.0/compiler.36424714_0"
        /*0030*/ 	.string	"-arch sm_100 -m 64 "



//--------------------- .note.nv.cuinfo           --------------------------
	.section	.note.nv.cuinfo,"",@"SHT_NOTE"
	.sectionflags	@"SHF_NOTE_NV_CUINFO"
        /*0018*/ 	.short	0x0002
        /*001a*/ 	.short	0x0064
        /*001c*/ 	.short	0x0082
	.zero		2


//--------------------- .nv.info                  --------------------------
	.section	.nv.info,"",@"SHT_CUDA_INFO"
	.align	4


	//----- nvinfo : EIATTR_REGCOUNT
	.align		4
        /*0000*/ 	.byte	0x04, 0x2f
        /*0002*/ 	.short	(.L_1 - .L_0)
	.align		4
.L_0:
        /*0004*/ 	.word	index@(_Z12dijkstraAlgoPA6_i)
        /*0008*/ 	.word	0x00000004


	//----- nvinfo : EIATTR_FRAME_SIZE
	.align		4
.L_1:
        /*000c*/ 	.byte	0x04, 0x11
        /*000e*/ 	.short	(.L_3 - .L_2)
	.align		4
.L_2:
        /*0010*/ 	.word	index@(_Z12dijkstraAlgoPA6_i)
        /*0014*/ 	.word	0x00000000


	//----- nvinfo : EIATTR_MIN_STACK_SIZE
	.align		4
.L_3:
        /*0018*/ 	.byte	0x04, 0x12
        /*001a*/ 	.short	(.L_5 - .L_4)
	.align		4
.L_4:
        /*001c*/ 	.word	index@(_Z12dijkstraAlgoPA6_i)
        /*0020*/ 	.word	0x00000000
.L_5:


//--------------------- .nv.compat                --------------------------
	.section	.nv.compat,"",@"SHT_CUDA_COMPAT_INFO"
	.align	4
        /*0000*/ 	.byte	0x02, 0x09, 0x00, 0x00, 0x02, 0x02, 0x01, 0x00, 0x02, 0x05, 0x05, 0x00, 0x03, 0x07, 0x01, 0x01
        /*0010*/ 	.byte	0x02, 0x03, 0x00, 0x00, 0x02, 0x06, 0x01, 0x00, 0x04, 0x0b, 0x08, 0x00, 0x09, 0x00, 0x00, 0x00
        /*0020*/ 	.byte	0x00, 0x00, 0x00, 0x00


//--------------------- .nv.info._Z12dijkstraAlgoPA6_i --------------------------
	.section	.nv.info._Z12dijkstraAlgoPA6_i,"",@"SHT_CUDA_INFO"
	.sectionflags	@""
	.align	4


	//----- nvinfo : EIATTR_CUDA_API_VERSION
	.align		4
        /*0000*/ 	.byte	0x04, 0x37
        /*0002*/ 	.short	(.L_7 - .L_6)
.L_6:
        /*0004*/ 	.word	0x00000082


	//----- nvinfo : EIATTR_KPARAM_INFO
	.align		4
.L_7:
        /*0008*/ 	.byte	0x04, 0x17
        /*000a*/ 	.short	(.L_9 - .L_8)
.L_8:
        /*000c*/ 	.word	0x00000000
        /*0010*/ 	.short	0x0000
        /*0012*/ 	.short	0x0000
        /*0014*/ 	.byte	0x00, 0xf5, 0x21, 0x00


	//----- nvinfo : EIATTR_SPARSE_MMA_MASK
	.align		4
.L_9:
        /*0018*/ 	.byte	0x03, 0x50
        /*001a*/ 	.short	0x0000


	//----- nvinfo : EIATTR_MAXREG_COUNT
	.align		4
        /*001c*/ 	.byte	0x03, 0x1b
        /*001e*/ 	.short	0x00ff


	//----- nvinfo : EIATTR_MERCURY_ISA_VERSION
	.align		4
        /*0020*/ 	.byte	0x03, 0x5f
        /*0022*/ 	.short	0x0101


	//----- nvinfo : EIATTR_VRC_CTA_INIT_COUNT
	.align		4
        /*0024*/ 	.byte	0x02, 0x4a
	.zero		1
	.zero		1


	//----- nvinfo : EIATTR_EXIT_INSTR_OFFSETS
	.align		4
        /*0028*/ 	.byte	0x04, 0x1c
        /*002a*/ 	.short	(.L_11 - .L_10)


	//   ....[0]....
.L_10:
        /*002c*/ 	.word	0x00000010


	//----- nvinfo : EIATTR_CBANK_PARAM_SIZE
	.align		4
.L_11:
        /*0030*/ 	.byte	0x03, 0x19
        /*0032*/ 	.short	0x0008


	//----- nvinfo : EIATTR_PARAM_CBANK
	.align		4
        /*0034*/ 	.byte	0x04, 0x0a
        /*0036*/ 	.short	(.L_13 - .L_12)
	.align		4
.L_12:
        /*0038*/ 	.word	index@(.nv.constant0._Z12dijkstraAlgoPA6_i)
        /*003c*/ 	.short	0x0380
        /*003e*/ 	.short	0x0008


	//----- nvinfo : EIATTR_SW_WAR
	.align		4
.L_13:
        /*0040*/ 	.byte	0x04, 0x36
        /*0042*/ 	.short	(.L_15 - .L_14)
.L_14:
        /*0044*/ 	.word	0x00000008
.L_15:


//--------------------- .nv.callgraph             --------------------------
	.section	.nv.callgraph,"",@"SHT_CUDA_CALLGRAPH"
	.align	4
	.sectionentsize	8
	.align		4
        /*0000*/ 	.word	0x00000000
	.align		4
        /*0004*/ 	.word	0xffffffff
	.align		4
        /*0008*/ 	.word	0x00000000
	.align		4
        /*000c*/ 	.word	0xfffffffe
	.align		4
        /*0010*/ 	.word	0x00000000
	.align		4
        /*0014*/ 	.word	0xfffffffd
	.align		4
        /*0018*/ 	.word	0x00000000
	.align		4
        /*001c*/ 	.word	0xfffffffc


//--------------------- .text._Z12dijkstraAlgoPA6_i --------------------------
	.section	.text._Z12dijkstraAlgoPA6_i,"ax",@progbits
	.align	128
        .global         _Z12dijkstraAlgoPA6_i
        .type           _Z12dijkstraAlgoPA6_i,@function
        .size           _Z12dijkstraAlgoPA6_i,(.L_x_1 - _Z12dijkstraAlgoPA6_i)
        .other          _Z12dijkstraAlgoPA6_i,@"STO_CUDA_ENTRY STV_DEFAULT"
_Z12dijkstraAlgoPA6_i:
.text._Z12dijkstraAlgoPA6_i:
[----:B------:R-:W-:Y:S01]  /*0000*/  LDC R1, c[0x0][0x37c] ;  /* 0x0000df00ff017b82 */ /* 0x000fe20000000800 */
[----:B------:R-:W-:Y:S05]  /*0010*/  EXIT ;  /* 0x000000000000794d */ /* 0x000fea0003800000 */
.L_x_0:
[----:B------:R-:W-:-:S00]  /*0020*/  BRA `(.L_x_0) ;  /* 0xfffffffc00fc7947 */ /* 0x000fc0000383ffff */
[----:B------:R-:W-:-:S00]  /*0030*/  NOP ;  /* 0x0000000000007918 */ /* 0x000fc00000000000 */
        /* <DEDUP_REMOVED lines=12> */
.L_x_1:


//--------------------- .nv.shared.reserved.0     --------------------------
	.section	.nv.shared.reserved.0,"aw",@nobits
	.weak		__nv_reservedSMEM_offset_0_alias
	.size		__nv_reservedSMEM_offset_0_alias, 0, 64
	.other		__nv_reservedSMEM_offset_0_alias,@"STO_CUDA_RESERVED_SHARED STV_DEFAULT"
__nv_reservedSMEM_offset_0_alias:
	.zero		0
	.zero		64


//--------------------- .nv.constant0._Z12dijkstraAlgoPA6_i --------------------------
	.section	.nv.constant0._Z12dijkstraAlgoPA6_i,"a",@progbits
	.sectionflags	@""
	.align	4
.nv.constant0._Z12dijkstraAlgoPA6_i:
	.zero		904


//--------------------- SYMBOLS --------------------------

	.type		.nv.reservedSmem.offset0,@object
	.size		.nv.reservedSmem.offset0,0x4
